	.headerflags	@"EF_CUDA_TEXMODE_UNIFIED EF_CUDA_64BIT_ADDRESS EF_CUDA_ACCELERATORS EF_CUDA_SM90 EF_CUDA_VIRTUAL_SM(EF_CUDA_SM90)"
	.elftype	@"ET_EXEC"


//--------------------- .nv.info                  --------------------------
	.section	.nv.info,"",@"SHT_CUDA_INFO"
	.align	4


	//----- nvinfo : EIATTR_REGCOUNT
	.align		4
        /*0000*/ 	.byte	0x04, 0x2f
        /*0002*/ 	.short	(.L_1 - .L_0)
	.align		4
.L_0:
        /*0004*/ 	.word	index@(triton_poi_fused_add_clone_mul_sigmoid_4)
        /*0008*/ 	.word	0x0000001c


	//----- nvinfo : EIATTR_MIN_STACK_SIZE
	.align		4
.L_1:
        /*000c*/ 	.byte	0x04, 0x12
        /*000e*/ 	.short	(.L_3 - .L_2)
	.align		4
.L_2:
        /*0010*/ 	.word	index@(triton_poi_fused_add_clone_mul_sigmoid_4)
        /*0014*/ 	.word	0x00000000


	//----- nvinfo : EIATTR_FRAME_SIZE
	.align		4
.L_3:
        /*0018*/ 	.byte	0x04, 0x11
        /*001a*/ 	.short	(.L_5 - .L_4)
	.align		4
.L_4:
        /*001c*/ 	.word	index@(triton_poi_fused_add_clone_mul_sigmoid_4)
        /*0020*/ 	.word	0x00000000


	//----- nvinfo : EIATTR_MIN_STACK_SIZE
	.align		4
.L_5:
        /*0024*/ 	.byte	0x04, 0x12
        /*0026*/ 	.short	(.L_7 - .L_6)
	.align		4
.L_6:
        /*0028*/ 	.word	index@(triton_poi_fused_add_clone_mul_sigmoid_4)
        /*002c*/ 	.word	0x00000000
.L_7:


//--------------------- .nv.info.triton_poi_fused_add_clone_mul_sigmoid_4 --------------------------
	.section	.nv.info.triton_poi_fused_add_clone_mul_sigmoid_4,"",@"SHT_CUDA_INFO"
	.sectionflags	@""
	.align	4


	//----- nvinfo : EIATTR_CUDA_API_VERSION
	.align		4
        /*0000*/ 	.byte	0x04, 0x37
        /*0002*/ 	.short	(.L_9 - .L_8)
.L_8:
        /*0004*/ 	.word	0x0000007c


	//----- nvinfo : EIATTR_KPARAM_INFO
	.align		4
.L_9:
        /*0008*/ 	.byte	0x04, 0x17
        /*000a*/ 	.short	(.L_11 - .L_10)
.L_10:
        /*000c*/ 	.word	0x00000000
        /*0010*/ 	.short	0x0004
        /*0012*/ 	.short	0x0020
        /*0014*/ 	.byte	0x00, 0xf0, 0x11, 0x00


	//----- nvinfo : EIATTR_KPARAM_INFO
	.align		4
.L_11:
        /*0018*/ 	.byte	0x04, 0x17
        /*001a*/ 	.short	(.L_13 - .L_12)
.L_12:
        /*001c*/ 	.word	0x00000000
        /*0020*/ 	.short	0x0003
        /*0022*/ 	.short	0x0018
        /*0024*/ 	.byte	0x00, 0xf4, 0x21, 0x00


	//----- nvinfo : EIATTR_KPARAM_INFO
	.align		4
.L_13:
        /*0028*/ 	.byte	0x04, 0x17
        /*002a*/ 	.short	(.L_15 - .L_14)
.L_14:
        /*002c*/ 	.word	0x00000000
        /*0030*/ 	.short	0x0002
        /*0032*/ 	.short	0x0010
        /*0034*/ 	.byte	0x00, 0xf4, 0x21, 0x00


	//----- nvinfo : EIATTR_KPARAM_INFO
	.align		4
.L_15:
        /*0038*/ 	.byte	0x04, 0x17
        /*003a*/ 	.short	(.L_17 - .L_16)
.L_16:
        /*003c*/ 	.word	0x00000000
        /*0040*/ 	.short	0x0001
        /*0042*/ 	.short	0x0008
        /*0044*/ 	.byte	0x00, 0xf4, 0x21, 0x00


	//----- nvinfo : EIATTR_KPARAM_INFO
	.align		4
.L_17:
        /*0048*/ 	.byte	0x04, 0x17
        /*004a*/ 	.short	(.L_19 - .L_18)
.L_18:
        /*004c*/ 	.word	0x00000000
        /*0050*/ 	.short	0x0000
        /*0052*/ 	.short	0x0000
        /*0054*/ 	.byte	0x00, 0xf4, 0x21, 0x00


	//----- nvinfo : EIATTR_SPARSE_MMA_MASK
	.align		4
.L_19:
        /*0058*/ 	.byte	0x03, 0x50
        /*005a*/ 	.short	0x0000


	//----- nvinfo : EIATTR_MAXREG_COUNT
	.align		4
        /*005c*/ 	.byte	0x03, 0x1b
        /*005e*/ 	.short	0x00ff


	//----- nvinfo : EIATTR_EXIT_INSTR_OFFSETS
	.align		4
        /*0060*/ 	.byte	0x04, 0x1c
        /*0062*/ 	.short	(.L_21 - .L_20)


	//   ....[0]....
.L_20:
        /*0064*/ 	.word	0x000007f0


	//   ....[1]....
        /*0068*/ 	.word	0x00000830


	//----- nvinfo : EIATTR_REQNTID
	.align		4
.L_21:
        /*006c*/ 	.byte	0x04, 0x10
        /*006e*/ 	.short	(.L_23 - .L_22)
.L_22:
        /*0070*/ 	.word	0x00000080
        /*0074*/ 	.word	0x00000001
        /*0078*/ 	.word	0x00000001


	//----- nvinfo : EIATTR_CBANK_PARAM_SIZE
	.align		4
.L_23:
        /*007c*/ 	.byte	0x03, 0x19
        /*007e*/ 	.short	0x0024


	//----- nvinfo : EIATTR_PARAM_CBANK
	.align		4
        /*0080*/ 	.byte	0x04, 0x0a
        /*0082*/ 	.short	(.L_25 - .L_24)
	.align		4
.L_24:
        /*0084*/ 	.word	index@(.nv.constant0.triton_poi_fused_add_clone_mul_sigmoid_4)
        /*0088*/ 	.short	0x0210
        /*008a*/ 	.short	0x0024


	//----- nvinfo : EIATTR_SW_WAR
	.align		4
.L_25:
        /*008c*/ 	.byte	0x04, 0x36
        /*008e*/ 	.short	(.L_27 - .L_26)
.L_26:
        /*0090*/ 	.word	0x00000008
.L_27:


//--------------------- .nv.callgraph             --------------------------
	.section	.nv.callgraph,"",@"SHT_CUDA_CALLGRAPH"
	.align	4
	.sectionentsize	8
	.align		4
        /*0000*/ 	.word	0x00000000
	.align		4
        /*0004*/ 	.word	0xffffffff
	.align		4
        /*0008*/ 	.word	0x00000000
	.align		4
        /*000c*/ 	.word	0xfffffffe
	.align		4
        /*0010*/ 	.word	0x00000000
	.align		4
        /*0014*/ 	.word	0xfffffffd
	.align		4
        /*0018*/ 	.word	0x00000000
	.align		4
        /*001c*/ 	.word	0xfffffffc


//--------------------- .text.triton_poi_fused_add_clone_mul_sigmoid_4 --------------------------
	.section	.text.triton_poi_fused_add_clone_mul_sigmoid_4,"ax",@progbits
	.align	128
        .global         triton_poi_fused_add_clone_mul_sigmoid_4
        .type           triton_poi_fused_add_clone_mul_sigmoid_4,@function
        .size           triton_poi_fused_add_clone_mul_sigmoid_4,(.L_x_1 - triton_poi_fused_add_clone_mul_sigmoid_4)
        .other          triton_poi_fused_add_clone_mul_sigmoid_4,@"STO_CUDA_ENTRY STV_DEFAULT"
triton_poi_fused_add_clone_mul_sigmoid_4:
.text.triton_poi_fused_add_clone_mul_sigmoid_4:
[----:B------:R-:W0:Y:S02]  /*0000*/  LDC R1, c[0x0][0x28] ;  /* 0x00000a00ff017b82 */ /* 0x000e240000000800 */
[----:B------:R-:W1:Y:S01]  /*0010*/  S2R R0, SR_TID.X ;  /* 0x0000000000007919 */ /* 0x000e620000002100 */
[----:B------:R-:W2:Y:S01]  /*0020*/  LDC.64 R4, c[0x0][0x218] ;  /* 0x00008600ff047b82 */ /* 0x000ea20000000a00 */
[----:B------:R-:W-:Y:S01]  /*0030*/  ULDC.64 UR4, c[0x0][0x208] ;  /* 0x0000820000047ab9 */ /* 0x000fe20000000a00 */
[----:B------:R-:W3:Y:S06]  /*0040*/  S2R R7, SR_CTAID.X ;  /* 0x0000000000077919 */ /* 0x000eec0000002500 */
[----:B------:R-:W4:Y:S01]  /*0050*/  LDC.64 R2, c[0x0][0x210] ;  /* 0x00008400ff027b82 */ /* 0x000f220000000a00 */
[----:B-1----:R-:W-:-:S02]  /*0060*/  SHF.L.U32 R0, R0, 0x1, RZ ;  /* 0x0000000100007819 */ /* 0x002fc400000006ff */
[----:B---3--:R-:W-:Y:S02]  /*0070*/  SHF.R.S32.HI R6, RZ, 0x17, R7 ;  /* 0x00000017ff067819 */ /* 0x008fe40000011407 */
[----:B------:R-:W-:Y:S02]  /*0080*/  LOP3.LUT R0, R0, 0xfe, RZ, 0xc0, !PT ;  /* 0x000000fe00007812 */ /* 0x000fe400078ec0ff */
[----:B------:R-:W-:Y:S02]  /*0090*/  SGXT R6, R6, 0x1 ;  /* 0x000000010606781a */ /* 0x000fe40000000200 */
[----:B------:R-:W-:Y:S01]  /*00a0*/  LEA R7, R7, R0, 0x8 ;  /* 0x0000000007077211 */ /* 0x000fe200078e40ff */
[----:B------:R-:W-:-:S03]  /*00b0*/  HFMA2.MMA R0, -RZ, RZ, 0, 0 ;  /* 0x00000000ff007435 */ /* 0x000fc600000001ff */
[CC--:B------:R-:W-:Y:S02]  /*00c0*/  LEA.HI R16, R6.reuse, R7.reuse, RZ, 0x2 ;  /* 0x0000000706107211 */ /* 0x0c0fe400078f10ff */
[----:B------:R-:W-:Y:S02]  /*00d0*/  ISETP.GE.AND P0, PT, R7, 0x100, PT ;  /* 0x000001000700780c */ /* 0x000fe40003f06270 */
[----:B------:R-:W-:Y:S02]  /*00e0*/  SHF.R.S32.HI R8, RZ, 0x2, R16 ;  /* 0x00000002ff087819 */ /* 0x000fe40000011410 */
[CC--:B------:R-:W-:Y:S02]  /*00f0*/  LEA.HI R11, R6.reuse, R7.reuse, RZ, 0x4 ;  /* 0x00000007060b7211 */ /* 0x0c0fe400078f20ff */
[----:B------:R-:W-:Y:S01]  /*0100*/  LEA.HI R6, R6, R7, RZ, 0x6 ;  /* 0x0000000706067211 */ /* 0x000fe200078f30ff */
[----:B--2---:R-:W-:Y:S01]  /*0110*/  IMAD.WIDE R14, R8, 0x4, R4 ;  /* 0x00000004080e7825 */ /* 0x004fe200078e0204 */
[----:B------:R-:W-:Y:S01]  /*0120*/  LOP3.LUT R12, R11, 0xfffffff0, RZ, 0xc0, !PT ;  /* 0xfffffff00b0c7812 */ /* 0x000fe200078ec0ff */
[----:B------:R-:W1:Y:S01]  /*0130*/  LDC.64 R4, c[0x0][0x220] ;  /* 0x00008800ff047b82 */ /* 0x000e620000000a00 */
[----:B------:R-:W-:-:S02]  /*0140*/  SHF.R.S32.HI R10, RZ, 0x6, R6 ;  /* 0x00000006ff0a7819 */ /* 0x000fc40000011406 */
[----:B------:R-:W-:Y:S01]  /*0150*/  IADD3 R13, R7, -R12, RZ ;  /* 0x8000000c070d7210 */ /* 0x000fe20007ffe0ff */
[----:B------:R-:W2:Y:S01]  /*0160*/  @!P0 LDG.E.EL R0, desc[UR4][R14.64] ;  /* 0x000000040e008981 */ /* 0x000ea2000c2e1900 */
[----:B------:R-:W-:Y:S02]  /*0170*/  LOP3.LUT R16, R16, 0xfffffffc, RZ, 0xc0, !PT ;  /* 0xfffffffc10107812 */ /* 0x000fe400078ec0ff */
[----:B------:R-:W-:Y:S02]  /*0180*/  LEA R13, R10, R13, 0x4 ;  /* 0x0000000d0a0d7211 */ /* 0x000fe400078e20ff */
[----:B------:R-:W-:Y:S02]  /*0190*/  IADD3 R7, R7, -R16, RZ ;  /* 0x8000001007077210 */ /* 0x000fe40007ffe0ff */
[----:B------:R-:W-:Y:S02]  /*01a0*/  SHF.R.S32.HI R10, RZ, 0x4, R11 ;  /* 0x00000004ff0a7819 */ /* 0x000fe4000001140b */
[----:B------:R-:W-:Y:S01]  /*01b0*/  MOV R9, RZ ;  /* 0x000000ff00097202 */ /* 0x000fe20000000f00 */
[----:B----4-:R-:W-:Y:S01]  /*01c0*/  IMAD.WIDE R12, R13, 0x4, R2 ;  /* 0x000000040d0c7825 */ /* 0x010fe200078e0202 */
[----:B------:R-:W-:-:S02]  /*01d0*/  LEA R17, R10, R7, 0x2 ;  /* 0x000000070a117211 */ /* 0x000fc400078e10ff */
[----:B------:R-:W-:Y:S02]  /*01e0*/  CS2R R2, SRZ ;  /* 0x0000000000027805 */ /* 0x000fe4000001ff00 */
[----:B------:R3:W4:Y:S04]  /*01f0*/  @!P0 LDG.E.EL R9, desc[UR4][R14.64] ;  /* 0x000000040e098981 */ /* 0x000728000c2e1900 */
[----:B------:R-:W5:Y:S01]  /*0200*/  @!P0 LDG.E.EL.64 R2, desc[UR4][R12.64] ;  /* 0x000000040c028981 */ /* 0x000f62000c2e1b00 */
[----:B-1----:R-:W-:Y:S01]  /*0210*/  IMAD.WIDE R16, R17, 0x4, R4 ;  /* 0x0000000411107825 */ /* 0x002fe200078e0204 */
[----:B------:R-:W-:-:S06]  /*0220*/  CS2R R4, SRZ ;  /* 0x0000000000047805 */ /* 0x000fcc000001ff00 */
[----:B------:R-:W5:Y:S01]  /*0230*/  @!P0 LDG.E.EL.64 R4, desc[UR4][R16.64] ;  /* 0x0000000410048981 */ /* 0x000f62000c2e1b00 */
[----:B------:R-:W-:-:S04]  /*0240*/  LEA.HI R20, R10, R10, RZ, 0x2 ;  /* 0x0000000a0a147211 */ /* 0x000fc800078f10ff */
[----:B------:R-:W-:-:S04]  /*0250*/  LOP3.LUT R21, R20, 0x3ffffffc, RZ, 0xc0, !PT ;  /* 0x3ffffffc14157812 */ /* 0x000fc800078ec0ff */
[----:B------:R-:W-:Y:S01]  /*0260*/  IADD3 R21, R10, -R21, RZ ;  /* 0x800000150a157210 */ /* 0x000fe20007ffe0ff */
[----:B--2---:R-:W-:-:S04]  /*0270*/  FADD R11, RZ, -R0 ;  /* 0x80000000ff0b7221 */ /* 0x004fc80000000000 */
[----:B---3--:R-:W-:-:S05]  /*0280*/  FMUL R14, R11, 1.4426950216293334961 ;  /* 0x3fb8aa3b0b0e7820 */ /* 0x008fca0000400000 */
[----:B------:R-:W-:Y:S01]  /*0290*/  FSETP.GEU.AND P1, PT, R14, -126, PT ;  /* 0xc2fc00000e00780b */ /* 0x000fe20003f2e000 */
[----:B----4-:R-:W-:-:S04]  /*02a0*/  FADD R11, RZ, -R9 ;  /* 0x80000009ff0b7221 */ /* 0x010fc80000000000 */
[----:B------:R-:W-:Y:S01]  /*02b0*/  FMUL R15, R11, 1.4426950216293334961 ;  /* 0x3fb8aa3b0b0f7820 */ /* 0x000fe20000400000 */
[----:B-----5:R-:W-:-:S07]  /*02c0*/  FADD R11, RZ, -R3 ;  /* 0x80000003ff0b7221 */ /* 0x020fce0000000000 */
[----:B------:R-:W-:Y:S01]  /*02d0*/  @!P1 FMUL R14, R14, 0.5 ;  /* 0x3f0000000e0e9820 */ /* 0x000fe20000400000 */
[----:B------:R-:W-:Y:S01]  /*02e0*/  FMUL R12, R11, 1.4426950216293334961 ;  /* 0x3fb8aa3b0b0c7820 */ /* 0x000fe20000400000 */
[----:B------:R-:W-:Y:S01]  /*02f0*/  FADD R11, RZ, -R2 ;  /* 0x80000002ff0b7221 */ /* 0x000fe20000000000 */
[----:B------:R-:W-:Y:S01]  /*0300*/  FSETP.GEU.AND P2, PT, R15, -126, PT ;  /* 0xc2fc00000f00780b */ /* 0x000fe20003f4e000 */
[----:B------:R-:W-:Y:S02]  /*0310*/  FADD R13, RZ, -R4 ;  /* 0x80000004ff0d7221 */ /* 0x000fe40000000000 */
[----:B------:R-:W1:Y:S01]  /*0320*/  MUFU.EX2 R14, R14 ;  /* 0x0000000e000e7308 */ /* 0x000e620000000800 */
[----:B------:R-:W-:Y:S01]  /*0330*/  FMUL R11, R11, 1.4426950216293334961 ;  /* 0x3fb8aa3b0b0b7820 */ /* 0x000fe20000400000 */
[----:B------:R-:W-:Y:S01]  /*0340*/  FSETP.GEU.AND P3, PT, R12, -126, PT ;  /* 0xc2fc00000c00780b */ /* 0x000fe20003f6e000 */
[----:B------:R-:W-:Y:S01]  /*0350*/  FMUL R16, R13, 1.4426950216293334961 ;  /* 0x3fb8aa3b0d107820 */ /* 0x000fe20000400000 */
[----:B------:R-:W-:-:S02]  /*0360*/  FADD R13, RZ, -R5 ;  /* 0x80000005ff0d7221 */ /* 0x000fc40000000000 */
[----:B------:R-:W-:Y:S02]  /*0370*/  FSETP.GEU.AND P5, PT, R11, -126, PT ;  /* 0xc2fc00000b00780b */ /* 0x000fe40003fae000 */
[----:B------:R-:W-:Y:S01]  /*0380*/  FMUL R18, R13, 1.4426950216293334961 ;  /* 0x3fb8aa3b0d127820 */ /* 0x000fe20000400000 */
[----:B------:R-:W-:Y:S01]  /*0390*/  FSETP.GEU.AND P4, PT, R16, -126, PT ;  /* 0xc2fc00001000780b */ /* 0x000fe20003f8e000 */
[----:B------:R-:W-:Y:S01]  /*03a0*/  @!P2 FMUL R15, R15, 0.5 ;  /* 0x3f0000000f0fa820 */ /* 0x000fe20000400000 */
[----:B-1----:R-:W-:Y:S02]  /*03b0*/  @!P1 FMUL R14, R14, R14 ;  /* 0x0000000e0e0e9220 */ /* 0x002fe40000400000 */
[----:B------:R-:W-:-:S03]  /*03c0*/  FSETP.GEU.AND P1, PT, R18, -126, PT ;  /* 0xc2fc00001200780b */ /* 0x000fc60003f2e000 */
[----:B------:R-:W1:Y:S01]  /*03d0*/  MUFU.EX2 R15, R15 ;  /* 0x0000000f000f7308 */ /* 0x000e620000000800 */
[----:B------:R-:W-:Y:S02]  /*03e0*/  @!P3 FMUL R12, R12, 0.5 ;  /* 0x3f0000000c0cb820 */ /* 0x000fe40000400000 */
[----:B------:R-:W-:Y:S01]  /*03f0*/  @!P5 FMUL R11, R11, 0.5 ;  /* 0x3f0000000b0bd820 */ /* 0x000fe20000400000 */
[----:B------:R-:W-:Y:S02]  /*0400*/  FADD R13, R14, 1 ;  /* 0x3f8000000e0d7421 */ /* 0x000fe40000000000 */
[----:B------:R-:W-:-:S03]  /*0410*/  @!P4 FMUL R16, R16, 0.5 ;  /* 0x3f0000001010c820 */ /* 0x000fc60000400000 */
[----:B------:R-:W2:Y:S01]  /*0420*/  MUFU.EX2 R11, R11 ;  /* 0x0000000b000b7308 */ /* 0x000ea20000000800 */
[----:B------:R-:W-:Y:S01]  /*0430*/  @!P1 FMUL R18, R18, 0.5 ;  /* 0x3f00000012129820 */ /* 0x000fe20000400000 */
[----:B-1----:R-:W-:-:S06]  /*0440*/  @!P2 FMUL R15, R15, R15 ;  /* 0x0000000f0f0fa220 */ /* 0x002fcc0000400000 */
[----:B------:R-:W1:Y:S01]  /*0450*/  MUFU.EX2 R12, R12 ;  /* 0x0000000c000c7308 */ /* 0x000e620000000800 */
[----:B------:R-:W-:Y:S01]  /*0460*/  FSETP.GT.AND P2, PT, R13, 8.50705917302346158658e+37, PT ;  /* 0x7e8000000d00780b */ /* 0x000fe20003f44000 */
[----:B------:R-:W-:Y:S01]  /*0470*/  FADD R14, R15, 1 ;  /* 0x3f8000000f0e7421 */ /* 0x000fe20000000000 */
[----:B------:R-:W-:Y:S01]  /*0480*/  LEA.HI R15, R8, R8, RZ, 0x2 ;  /* 0x00000008080f7211 */ /* 0x000fe200078f10ff */
[----:B--2---:R-:W-:-:S04]  /*0490*/  @!P5 FMUL R11, R11, R11 ;  /* 0x0000000b0b0bd220 */ /* 0x004fc80000400000 */
[----:B------:R2:W3:Y:S06]  /*04a0*/  MUFU.EX2 R17, R16 ;  /* 0x0000001000117308 */ /* 0x0004ec0000000800 */
[----:B------:R-:W-:Y:S01]  /*04b0*/  @P2 FMUL R13, R13, 0.25 ;  /* 0x3e8000000d0d2820 */ /* 0x000fe20000400000 */
[----:B-1----:R-:W-:Y:S01]  /*04c0*/  @!P3 FMUL R12, R12, R12 ;  /* 0x0000000c0c0cb220 */ /* 0x002fe20000400000 */
[----:B------:R-:W1:Y:S01]  /*04d0*/  MUFU.EX2 R18, R18 ;  /* 0x0000001200127308 */ /* 0x000e620000000800 */
[----:B------:R-:W-:Y:S01]  /*04e0*/  FSETP.GT.AND P3, PT, R14, 8.50705917302346158658e+37, PT ;  /* 0x7e8000000e00780b */ /* 0x000fe20003f64000 */
[----:B--2---:R-:W-:Y:S01]  /*04f0*/  FADD R16, R11, 1 ;  /* 0x3f8000000b107421 */ /* 0x004fe20000000000 */
[----:B------:R-:W-:Y:S01]  /*0500*/  FADD R19, R12, 1 ;  /* 0x3f8000000c137421 */ /* 0x000fe20000000000 */
[----:B---3--:R-:W-:-:S03]  /*0510*/  @!P4 FMUL R17, R17, R17 ;  /* 0x000000111111c220 */ /* 0x008fc60000400000 */
[----:B------:R-:W-:Y:S01]  /*0520*/  FSETP.GT.AND P4, PT, R16, 8.50705917302346158658e+37, PT ;  /* 0x7e8000001000780b */ /* 0x000fe20003f84000 */
[----:B------:R2:W-:Y:S01]  /*0530*/  MUFU.RCP R12, R13 ;  /* 0x0000000d000c7308 */ /* 0x0005e20000001000 */
[----:B------:R-:W-:Y:S01]  /*0540*/  FSETP.GT.AND P5, PT, R19, 8.50705917302346158658e+37, PT ;  /* 0x7e8000001300780b */ /* 0x000fe20003fa4000 */
[----:B------:R-:W-:-:S04]  /*0550*/  FADD R22, R17, 1 ;  /* 0x3f80000011167421 */ /* 0x000fc80000000000 */
[----:B------:R-:W-:Y:S01]  /*0560*/  @P3 FMUL R14, R14, 0.25 ;  /* 0x3e8000000e0e3820 */ /* 0x000fe20000400000 */
[----:B-1----:R-:W-:Y:S01]  /*0570*/  @!P1 FMUL R18, R18, R18 ;  /* 0x0000001212129220 */ /* 0x002fe20000400000 */
[----:B------:R-:W-:Y:S01]  /*0580*/  FSETP.GT.AND P1, PT, R22, 8.50705917302346158658e+37, PT ;  /* 0x7e8000001600780b */ /* 0x000fe20003f24000 */
[----:B--2---:R-:W-:Y:S02]  /*0590*/  HFMA2.MMA R13, -RZ, RZ, 1.625, 0 ;  /* 0x3e800000ff0d7435 */ /* 0x004fe400000001ff */
[----:B------:R-:W-:Y:S01]  /*05a0*/  FADD R17, R18, 1 ;  /* 0x3f80000012117421 */ /* 0x000fe20000000000 */
[----:B------:R-:W1:Y:S01]  /*05b0*/  MUFU.RCP R14, R14 ;  /* 0x0000000e000e7308 */ /* 0x000e620000001000 */
[----:B------:R-:W-:Y:S01]  /*05c0*/  @P4 FMUL R16, R16, 0.25 ;  /* 0x3e80000010104820 */ /* 0x000fe20000400000 */
[----:B------:R-:W-:Y:S01]  /*05d0*/  LOP3.LUT R18, R6, 0xffffffc0, RZ, 0xc0, !PT ;  /* 0xffffffc006127812 */ /* 0x000fe200078ec0ff */
[----:B------:R-:W-:Y:S01]  /*05e0*/  @P5 FMUL R19, R19, 0.25 ;  /* 0x3e80000013135820 */ /* 0x000fe20000400000 */
[----:B------:R-:W-:-:S02]  /*05f0*/  FSETP.GT.AND P6, PT, R17, 8.50705917302346158658e+37, PT ;  /* 0x7e8000001100780b */ /* 0x000fc40003fc4000 */
[----:B------:R-:W-:Y:S02]  /*0600*/  IADD3 R18, R7, R18, RZ ;  /* 0x0000001207127210 */ /* 0x000fe40007ffe0ff */
[----:B------:R-:W2:Y:S01]  /*0610*/  LDC.64 R6, c[0x0][0x228] ;  /* 0x00008a00ff067b82 */ /* 0x000ea20000000a00 */
[----:B------:R3:W4:Y:S01]  /*0620*/  MUFU.RCP R11, R19 ;  /* 0x00000013000b7308 */ /* 0x0007220000001000 */
[----:B------:R-:W-:Y:S01]  /*0630*/  @P1 FMUL R22, R22, 0.25 ;  /* 0x3e80000016161820 */ /* 0x000fe20000400000 */
[C---:B------:R-:W-:Y:S02]  /*0640*/  FSEL R25, R13.reuse, 1, P3 ;  /* 0x3f8000000d197808 */ /* 0x040fe40001800000 */
[C---:B------:R-:W-:Y:S02]  /*0650*/  FSEL R23, R13.reuse, 1, P2 ;  /* 0x3f8000000d177808 */ /* 0x040fe40001000000 */
[----:B------:R-:W-:Y:S01]  /*0660*/  FSEL R10, R13, 1, P5 ;  /* 0x3f8000000d0a7808 */ /* 0x000fe20002800000 */
[----:B-1----:R-:W-:Y:S01]  /*0670*/  FMUL R14, R14, R25 ;  /* 0x000000190e0e7220 */ /* 0x002fe20000400000 */
[----:B------:R-:W-:Y:S01]  /*0680*/  @P6 FMUL R17, R17, 0.25 ;  /* 0x3e80000011116820 */ /* 0x000fe20000400000 */
[----:B------:R-:W1:Y:S01]  /*0690*/  MUFU.RCP R16, R16 ;  /* 0x0000001000107308 */ /* 0x000e620000001000 */
[----:B---3--:R-:W-:Y:S01]  /*06a0*/  LOP3.LUT R19, R15, 0xffffffc, RZ, 0xc0, !PT ;  /* 0x0ffffffc0f137812 */ /* 0x008fe200078ec0ff */
[----:B------:R-:W-:Y:S01]  /*06b0*/  FMUL R23, R12, R23 ;  /* 0x000000170c177220 */ /* 0x000fe20000400000 */
[----:B------:R-:W-:Y:S01]  /*06c0*/  FMUL R9, R14, R9 ;  /* 0x000000090e097220 */ /* 0x000fe20000400000 */
[----:B------:R-:W-:-:S02]  /*06d0*/  LEA R21, R21, R18, 0x2 ;  /* 0x0000001215157211 */ /* 0x000fc400078e10ff */
[----:B------:R-:W-:Y:S01]  /*06e0*/  IADD3 R8, R8, -R19, RZ ;  /* 0x8000001308087210 */ /* 0x000fe20007ffe0ff */
[----:B------:R-:W-:Y:S01]  /*06f0*/  FMUL R0, R23, R0 ;  /* 0x0000000017007220 */ /* 0x000fe20000400000 */
[----:B------:R-:W3:Y:S01]  /*0700*/  MUFU.RCP R15, R22 ;  /* 0x00000016000f7308 */ /* 0x000ee20000001000 */
[----:B------:R-:W-:Y:S01]  /*0710*/  FSEL R19, R13, 1, P4 ;  /* 0x3f8000000d137808 */ /* 0x000fe20002000000 */
[----:B----4-:R-:W-:Y:S01]  /*0720*/  FMUL R10, R11, R10 ;  /* 0x0000000a0b0a7220 */ /* 0x010fe20000400000 */
[C---:B------:R-:W-:Y:S02]  /*0730*/  FSEL R12, R13.reuse, 1, P1 ;  /* 0x3f8000000d0c7808 */ /* 0x040fe40000800000 */
[----:B------:R-:W-:Y:S01]  /*0740*/  FSEL R14, R13, 1, P6 ;  /* 0x3f8000000d0e7808 */ /* 0x000fe20003000000 */
[----:B------:R-:W-:Y:S01]  /*0750*/  FFMA R10, R10, R3, R9 ;  /* 0x000000030a0a7223 */ /* 0x000fe20000000009 */
[----:B-1----:R-:W-:Y:S01]  /*0760*/  FMUL R19, R16, R19 ;  /* 0x0000001310137220 */ /* 0x002fe20000400000 */
[----:B------:R-:W1:Y:S01]  /*0770*/  MUFU.RCP R17, R17 ;  /* 0x0000001100117308 */ /* 0x000e620000001000 */
[----:B------:R-:W-:-:S02]  /*0780*/  LEA R21, R8, R21, 0x4 ;  /* 0x0000001508157211 */ /* 0x000fc400078e20ff */
[----:B------:R-:W-:-:S03]  /*0790*/  FFMA R19, R19, R2, R0 ;  /* 0x0000000213137223 */ /* 0x000fc60000000000 */
[----:B--2---:R-:W-:-:S04]  /*07a0*/  IMAD.WIDE R6, R21, 0x4, R6 ;  /* 0x0000000415067825 */ /* 0x004fc800078e0206 */
[----:B---3--:R-:W-:-:S04]  /*07b0*/  FMUL R12, R15, R12 ;  /* 0x0000000c0f0c7220 */ /* 0x008fc80000400000 */
[----:B------:R-:W-:Y:S01]  /*07c0*/  FFMA R12, R12, R4, R19 ;  /* 0x000000040c0c7223 */ /* 0x000fe20000000013 */
[----:B-1----:R-:W-:-:S04]  /*07d0*/  FMUL R17, R17, R14 ;  /* 0x0000000e11117220 */ /* 0x002fc80000400000 */
[----:B------:R-:W-:Y:S01]  /*07e0*/  FFMA R10, R17, R5, R10 ;  /* 0x00000005110a7223 */ /* 0x000fe2000000000a */
[----:B------:R-:W-:Y:S06]  /*07f0*/  @P0 EXIT ;  /* 0x000000000000094d */ /* 0x000fec0003800000 */
[----:B------:R-:W-:Y:S01]  /*0800*/  FMUL R12, R12, 0.3333333432674407959 ;  /* 0x3eaaaaab0c0c7820 */ /* 0x000fe20000400000 */
[----:B------:R-:W-:-:S05]  /*0810*/  FMUL R13, R10, 0.3333333432674407959 ;  /* 0x3eaaaaab0a0d7820 */ /* 0x000fca0000400000 */
[----:B------:R-:W-:Y:S01]  /*0820*/  STG.E.64 desc[UR4][R6.64], R12 ;  /* 0x0000000c06007986 */ /* 0x000fe2000c101b04 */
[----:B------:R-:W-:Y:S05]  /*0830*/  EXIT ;  /* 0x000000000000794d */ /* 0x000fea0003800000 */
.L_x_0:
[----:B------:R-:W-:-:S00]  /*0840*/  BRA `(.L_x_0) ;  /* 0xfffffffc00fc7947 */ /* 0x000fc0000383ffff */
[----:B------:R-:W-:-:S00]  /*0850*/  NOP ;  /* 0x0000000000007918 */ /* 0x000fc00000000000 */
        /* <DEDUP_REMOVED lines=10> */
.L_x_1:


//--------------------- .nv.constant0.triton_poi_fused_add_clone_mul_sigmoid_4 --------------------------
	.section	.nv.constant0.triton_poi_fused_add_clone_mul_sigmoid_4,"a",@progbits
	.sectionflags	@""
	.align	4
.nv.constant0.triton_poi_fused_add_clone_mul_sigmoid_4:
	.zero		564
